//
// Generated by NVIDIA NVVM Compiler
//
// Compiler Build ID: CL-36424714
// Cuda compilation tools, release 13.0, V13.0.88
// Based on NVVM 20.0.0
//

.version 9.0
.target sm_100
.address_size 64

	// .globl	_Z8mmSharedPA512_fPA256_fS2_
// _ZZ8mmSharedPA512_fPA256_fS2_E2sA has been demoted
// _ZZ8mmSharedPA512_fPA256_fS2_E2sB has been demoted

.visible .entry _Z8mmSharedPA512_fPA256_fS2_(
	.param .u64 .ptr .align 1 _Z8mmSharedPA512_fPA256_fS2__param_0,
	.param .u64 .ptr .align 1 _Z8mmSharedPA512_fPA256_fS2__param_1,
	.param .u64 .ptr .align 1 _Z8mmSharedPA512_fPA256_fS2__param_2
)
{
	.reg .pred 	%p<5>;
	.reg .b32 	%r<28>;
	.reg .b32 	%f<104>;
	.reg .b64 	%rd<28>;
	// demoted variable
	.shared .align 4 .b8 _ZZ8mmSharedPA512_fPA256_fS2_E2sA[1024];
	// demoted variable
	.shared .align 4 .b8 _ZZ8mmSharedPA512_fPA256_fS2_E2sB[1024];
	ld.param.u64 	%rd7, [_Z8mmSharedPA512_fPA256_fS2__param_0];
	ld.param.u64 	%rd8, [_Z8mmSharedPA512_fPA256_fS2__param_1];
	mov.u32 	%r1, %tid.x;
	mov.u32 	%r7, %ctaid.x;
	mov.u32 	%r8, %ntid.x;
	mad.lo.s32 	%r2, %r7, %r8, %r1;
	mov.u32 	%r3, %tid.y;
	mov.u32 	%r9, %ctaid.y;
	mov.u32 	%r10, %ntid.y;
	mad.lo.s32 	%r11, %r9, %r10, %r3;
	setp.gt.s32 	%p1, %r2, 1023;
	setp.gt.u32 	%p2, %r11, 255;
	or.pred  	%p3, %p1, %p2;
	@%p3 bra 	$L__BB0_4;
	cvta.to.global.u64 	%rd10, %rd7;
	cvta.to.global.u64 	%rd11, %rd8;
	mul.wide.s32 	%rd12, %r2, 2048;
	mul.wide.u32 	%rd13, %r3, 4;
	add.s64 	%rd14, %rd12, %rd13;
	add.s64 	%rd15, %rd14, %rd10;
	add.s64 	%rd27, %rd15, 64;
	mul.wide.u32 	%rd16, %r1, 1024;
	mul.wide.u32 	%rd17, %r11, 4;
	add.s64 	%rd18, %rd16, %rd17;
	add.s64 	%rd19, %rd18, %rd11;
	add.s64 	%rd26, %rd19, 16384;
	mov.f32 	%f103, 0f00000000;
	mov.b32 	%r27, 0;
	shl.b32 	%r18, %r3, 2;
$L__BB0_2:
	ld.global.f32 	%f4, [%rd27+-64];
	shl.b32 	%r15, %r1, 6;
	mov.u32 	%r16, _ZZ8mmSharedPA512_fPA256_fS2_E2sA;
	add.s32 	%r17, %r16, %r15;
	add.s32 	%r19, %r17, %r18;
	st.shared.f32 	[%r19], %f4;
	ld.global.f32 	%f5, [%rd26+-16384];
	mov.u32 	%r20, _ZZ8mmSharedPA512_fPA256_fS2_E2sB;
	add.s32 	%r21, %r20, %r18;
	add.s32 	%r22, %r21, %r15;
	st.shared.f32 	[%r22], %f5;
	bar.sync 	0;
	ld.shared.f32 	%f6, [%r17];
	ld.shared.f32 	%f7, [%r21];
	fma.rn.f32 	%f8, %f6, %f7, %f103;
	ld.shared.f32 	%f9, [%r17+4];
	ld.shared.f32 	%f10, [%r21+64];
	fma.rn.f32 	%f11, %f9, %f10, %f8;
	ld.shared.f32 	%f12, [%r17+8];
	ld.shared.f32 	%f13, [%r21+128];
	fma.rn.f32 	%f14, %f12, %f13, %f11;
	ld.shared.f32 	%f15, [%r17+12];
	ld.shared.f32 	%f16, [%r21+192];
	fma.rn.f32 	%f17, %f15, %f16, %f14;
	ld.shared.f32 	%f18, [%r17+16];
	ld.shared.f32 	%f19, [%r21+256];
	fma.rn.f32 	%f20, %f18, %f19, %f17;
	ld.shared.f32 	%f21, [%r17+20];
	ld.shared.f32 	%f22, [%r21+320];
	fma.rn.f32 	%f23, %f21, %f22, %f20;
	ld.shared.f32 	%f24, [%r17+24];
	ld.shared.f32 	%f25, [%r21+384];
	fma.rn.f32 	%f26, %f24, %f25, %f23;
	ld.shared.f32 	%f27, [%r17+28];
	ld.shared.f32 	%f28, [%r21+448];
	fma.rn.f32 	%f29, %f27, %f28, %f26;
	ld.shared.f32 	%f30, [%r17+32];
	ld.shared.f32 	%f31, [%r21+512];
	fma.rn.f32 	%f32, %f30, %f31, %f29;
	ld.shared.f32 	%f33, [%r17+36];
	ld.shared.f32 	%f34, [%r21+576];
	fma.rn.f32 	%f35, %f33, %f34, %f32;
	ld.shared.f32 	%f36, [%r17+40];
	ld.shared.f32 	%f37, [%r21+640];
	fma.rn.f32 	%f38, %f36, %f37, %f35;
	ld.shared.f32 	%f39, [%r17+44];
	ld.shared.f32 	%f40, [%r21+704];
	fma.rn.f32 	%f41, %f39, %f40, %f38;
	ld.shared.f32 	%f42, [%r17+48];
	ld.shared.f32 	%f43, [%r21+768];
	fma.rn.f32 	%f44, %f42, %f43, %f41;
	ld.shared.f32 	%f45, [%r17+52];
	ld.shared.f32 	%f46, [%r21+832];
	fma.rn.f32 	%f47, %f45, %f46, %f44;
	ld.shared.f32 	%f48, [%r17+56];
	ld.shared.f32 	%f49, [%r21+896];
	fma.rn.f32 	%f50, %f48, %f49, %f47;
	ld.shared.f32 	%f51, [%r17+60];
	ld.shared.f32 	%f52, [%r21+960];
	fma.rn.f32 	%f53, %f51, %f52, %f50;
	bar.sync 	0;
	ld.global.f32 	%f54, [%rd27];
	st.shared.f32 	[%r19], %f54;
	ld.global.f32 	%f55, [%rd26];
	st.shared.f32 	[%r22], %f55;
	bar.sync 	0;
	ld.shared.f32 	%f56, [%r17];
	ld.shared.f32 	%f57, [%r21];
	fma.rn.f32 	%f58, %f56, %f57, %f53;
	ld.shared.f32 	%f59, [%r17+4];
	ld.shared.f32 	%f60, [%r21+64];
	fma.rn.f32 	%f61, %f59, %f60, %f58;
	ld.shared.f32 	%f62, [%r17+8];
	ld.shared.f32 	%f63, [%r21+128];
	fma.rn.f32 	%f64, %f62, %f63, %f61;
	ld.shared.f32 	%f65, [%r17+12];
	ld.shared.f32 	%f66, [%r21+192];
	fma.rn.f32 	%f67, %f65, %f66, %f64;
	ld.shared.f32 	%f68, [%r17+16];
	ld.shared.f32 	%f69, [%r21+256];
	fma.rn.f32 	%f70, %f68, %f69, %f67;
	ld.shared.f32 	%f71, [%r17+20];
	ld.shared.f32 	%f72, [%r21+320];
	fma.rn.f32 	%f73, %f71, %f72, %f70;
	ld.shared.f32 	%f74, [%r17+24];
	ld.shared.f32 	%f75, [%r21+384];
	fma.rn.f32 	%f76, %f74, %f75, %f73;
	ld.shared.f32 	%f77, [%r17+28];
	ld.shared.f32 	%f78, [%r21+448];
	fma.rn.f32 	%f79, %f77, %f78, %f76;
	ld.shared.f32 	%f80, [%r17+32];
	ld.shared.f32 	%f81, [%r21+512];
	fma.rn.f32 	%f82, %f80, %f81, %f79;
	ld.shared.f32 	%f83, [%r17+36];
	ld.shared.f32 	%f84, [%r21+576];
	fma.rn.f32 	%f85, %f83, %f84, %f82;
	ld.shared.f32 	%f86, [%r17+40];
	ld.shared.f32 	%f87, [%r21+640];
	fma.rn.f32 	%f88, %f86, %f87, %f85;
	ld.shared.f32 	%f89, [%r17+44];
	ld.shared.f32 	%f90, [%r21+704];
	fma.rn.f32 	%f91, %f89, %f90, %f88;
	ld.shared.f32 	%f92, [%r17+48];
	ld.shared.f32 	%f93, [%r21+768];
	fma.rn.f32 	%f94, %f92, %f93, %f91;
	ld.shared.f32 	%f95, [%r17+52];
	ld.shared.f32 	%f96, [%r21+832];
	fma.rn.f32 	%f97, %f95, %f96, %f94;
	ld.shared.f32 	%f98, [%r17+56];
	ld.shared.f32 	%f99, [%r21+896];
	fma.rn.f32 	%f100, %f98, %f99, %f97;
	ld.shared.f32 	%f101, [%r17+60];
	ld.shared.f32 	%f102, [%r21+960];
	fma.rn.f32 	%f103, %f101, %f102, %f100;
	bar.sync 	0;
	add.s32 	%r27, %r27, 2;
	add.s64 	%rd27, %rd27, 128;
	add.s64 	%rd26, %rd26, 32768;
	setp.ne.s32 	%p4, %r27, 32;
	@%p4 bra 	$L__BB0_2;
	ld.param.u64 	%rd25, [_Z8mmSharedPA512_fPA256_fS2__param_2];
	cvta.to.global.u64 	%rd20, %rd25;
	mul.wide.s32 	%rd21, %r2, 1024;
	add.s64 	%rd22, %rd20, %rd21;
	add.s64 	%rd24, %rd22, %rd17;
	st.global.f32 	[%rd24], %f103;
$L__BB0_4:
	ret;

}


// ===== COMPILED SASS (sm_100) =====

	.target	sm_100

	.elftype	@"ET_EXEC"


//--------------------- .note.nv.tkinfo           --------------------------
	.section	.note.nv.tkinfo,"",@"SHT_NOTE"
	.sectionflags	@"SHF_NOTE_NV_TKINFO"
	.tkinfo
        /*0018*/ 	.word	0x00000002
        /*0030*/ 	.string	""
        /*0030*/ 	.string	"ptxas"
        /*0030*/ 	.string	"Cuda compilation tools, release 13.0, V13.0.88"
        /*0030*/ 	.string	"Build cuda_13.0.r13.0/compiler.36424714_0"
        /*0030*/ 	.string	"-arch sm_100 -m 64 "



//--------------------- .note.nv.cuinfo           --------------------------
	.section	.note.nv.cuinfo,"",@"SHT_NOTE"
	.sectionflags	@"SHF_NOTE_NV_CUINFO"
        /*0018*/ 	.short	0x0002
        /*001a*/ 	.short	0x0064
        /*001c*/ 	.short	0x0082
	.zero		2


//--------------------- .nv.info                  --------------------------
	.section	.nv.info,"",@"SHT_CUDA_INFO"
	.align	4


	//----- nvinfo : EIATTR_REGCOUNT
	.align		4
        /*0000*/ 	.byte	0x04, 0x2f
        /*0002*/ 	.short	(.L_1 - .L_0)
	.align		4
.L_0:
        /*0004*/ 	.word	index@(_Z8mmSharedPA512_fPA256_fS2_)
        /*0008*/ 	.word	0x00000020


	//----- nvinfo : EIATTR_FRAME_SIZE
	.align		4
.L_1:
        /*000c*/ 	.byte	0x04, 0x11
        /*000e*/ 	.short	(.L_3 - .L_2)
	.align		4
.L_2:
        /*0010*/ 	.word	index@(_Z8mmSharedPA512_fPA256_fS2_)
        /*0014*/ 	.word	0x00000000


	//----- nvinfo : EIATTR_MIN_STACK_SIZE
	.align		4
.L_3:
        /*0018*/ 	.byte	0x04, 0x12
        /*001a*/ 	.short	(.L_5 - .L_4)
	.align		4
.L_4:
        /*001c*/ 	.word	index@(_Z8mmSharedPA512_fPA256_fS2_)
        /*0020*/ 	.word	0x00000000
.L_5:


//--------------------- .nv.compat                --------------------------
	.section	.nv.compat,"",@"SHT_CUDA_COMPAT_INFO"
	.align	4
        /*0000*/ 	.byte	0x02, 0x09, 0x00, 0x00, 0x02, 0x02, 0x01, 0x00, 0x02, 0x05, 0x05, 0x00, 0x03, 0x07, 0x01, 0x01
        /*0010*/ 	.byte	0x02, 0x03, 0x00, 0x00, 0x02, 0x06, 0x01, 0x00, 0x04, 0x0b, 0x08, 0x00, 0x09, 0x00, 0x00, 0x00
        /*0020*/ 	.byte	0x00, 0x00, 0x00, 0x00


//--------------------- .nv.info._Z8mmSharedPA512_fPA256_fS2_ --------------------------
	.section	.nv.info._Z8mmSharedPA512_fPA256_fS2_,"",@"SHT_CUDA_INFO"
	.sectionflags	@""
	.align	4


	//----- nvinfo : EIATTR_CUDA_API_VERSION
	.align		4
        /*0000*/ 	.byte	0x04, 0x37
        /*0002*/ 	.short	(.L_7 - .L_6)
.L_6:
        /*0004*/ 	.word	0x00000082


	//----- nvinfo : EIATTR_KPARAM_INFO
	.align		4
.L_7:
        /*0008*/ 	.byte	0x04, 0x17
        /*000a*/ 	.short	(.L_9 - .L_8)
.L_8:
        /*000c*/ 	.word	0x00000000
        /*0010*/ 	.short	0x0002
        /*0012*/ 	.short	0x0010
        /*0014*/ 	.byte	0x00, 0xf5, 0x21, 0x00


	//----- nvinfo : EIATTR_KPARAM_INFO
	.align		4
.L_9:
        /*0018*/ 	.byte	0x04, 0x17
        /*001a*/ 	.short	(.L_11 - .L_10)
.L_10:
        /*001c*/ 	.word	0x00000000
        /*0020*/ 	.short	0x0001
        /*0022*/ 	.short	0x0008
        /*0024*/ 	.byte	0x00, 0xf5, 0x21, 0x00


	//----- nvinfo : EIATTR_KPARAM_INFO
	.align		4
.L_11:
        /*0028*/ 	.byte	0x04, 0x17
        /*002a*/ 	.short	(.L_13 - .L_12)
.L_12:
        /*002c*/ 	.word	0x00000000
        /*0030*/ 	.short	0x0000
        /*0032*/ 	.short	0x0000
        /*0034*/ 	.byte	0x00, 0xf5, 0x21, 0x00


	//----- nvinfo : EIATTR_SPARSE_MMA_MASK
	.align		4
.L_13:
        /*0038*/ 	.byte	0x03, 0x50
        /*003a*/ 	.short	0x0000


	//----- nvinfo : EIATTR_MAXREG_COUNT
	.align		4
        /*003c*/ 	.byte	0x03, 0x1b
        /*003e*/ 	.short	0x00ff


	//----- nvinfo : EIATTR_NUM_BARRIERS
	.align		4
        /*0040*/ 	.byte	0x02, 0x4c
        /*0042*/ 	.byte	0x01
	.zero		1


	//----- nvinfo : EIATTR_MERCURY_ISA_VERSION
	.align		4
        /*0044*/ 	.byte	0x03, 0x5f
        /*0046*/ 	.short	0x0101


	//----- nvinfo : EIATTR_VRC_CTA_INIT_COUNT
	.align		4
        /*0048*/ 	.byte	0x02, 0x4a
	.zero		1
	.zero		1


	//----- nvinfo : EIATTR_EXIT_INSTR_OFFSETS
	.align		4
        /*004c*/ 	.byte	0x04, 0x1c
        /*004e*/ 	.short	(.L_15 - .L_14)


	//   ....[0]....
.L_14:
        /*0050*/ 	.word	0x000000b0


	//   ....[1]....
        /*0054*/ 	.word	0x00000830


	//----- nvinfo : EIATTR_CBANK_PARAM_SIZE
	.align		4
.L_15:
        /*0058*/ 	.byte	0x03, 0x19
        /*005a*/ 	.short	0x0018


	//----- nvinfo : EIATTR_PARAM_CBANK
	.align		4
        /*005c*/ 	.byte	0x04, 0x0a
        /*005e*/ 	.short	(.L_17 - .L_16)
	.align		4
.L_16:
        /*0060*/ 	.word	index@(.nv.constant0._Z8mmSharedPA512_fPA256_fS2_)
        /*0064*/ 	.short	0x0380
        /*0066*/ 	.short	0x0018


	//----- nvinfo : EIATTR_SW_WAR
	.align		4
.L_17:
        /*0068*/ 	.byte	0x04, 0x36
        /*006a*/ 	.short	(.L_19 - .L_18)
.L_18:
        /*006c*/ 	.word	0x00000008
.L_19:


//--------------------- .nv.callgraph             --------------------------
	.section	.nv.callgraph,"",@"SHT_CUDA_CALLGRAPH"
	.align	4
	.sectionentsize	8
	.align		4
        /*0000*/ 	.word	0x00000000
	.align		4
        /*0004*/ 	.word	0xffffffff
	.align		4
        /*0008*/ 	.word	0x00000000
	.align		4
        /*000c*/ 	.word	0xfffffffe
	.align		4
        /*0010*/ 	.word	0x00000000
	.align		4
        /*0014*/ 	.word	0xfffffffd
	.align		4
        /*0018*/ 	.word	0x00000000
	.align		4
        /*001c*/ 	.word	0xfffffffc


//--------------------- .text._Z8mmSharedPA512_fPA256_fS2_ --------------------------
	.section	.text._Z8mmSharedPA512_fPA256_fS2_,"ax",@progbits
	.align	128
        .global         _Z8mmSharedPA512_fPA256_fS2_
        .type           _Z8mmSharedPA512_fPA256_fS2_,@function
        .size           _Z8mmSharedPA512_fPA256_fS2_,(.L_x_2 - _Z8mmSharedPA512_fPA256_fS2_)
        .other          _Z8mmSharedPA512_fPA256_fS2_,@"STO_CUDA_ENTRY STV_DEFAULT"
_Z8mmSharedPA512_fPA256_fS2_:
.text._Z8mmSharedPA512_fPA256_fS2_:
[----:B------:R-:W-:Y:S01]  /*0000*/  LDC R1, c[0x0][0x37c] ;  /* 0x0000df00ff017b82 */ /* 0x000fe20000000800 */
[----:B------:R-:W0:Y:S07]  /*0010*/  S2R R11, SR_TID.Y ;  /* 0x00000000000b7919 */ /* 0x000e2e0000002200 */
[----:B------:R-:W1:Y:S01]  /*0020*/  LDC R0, c[0x0][0x360] ;  /* 0x0000d800ff007b82 */ /* 0x000e620000000800 */
[----:B------:R-:W1:Y:S07]  /*0030*/  S2R R9, SR_TID.X ;  /* 0x0000000000097919 */ /* 0x000e6e0000002100 */
[----:B------:R-:W0:Y:S08]  /*0040*/  S2UR UR5, SR_CTAID.Y ;  /* 0x00000000000579c3 */ /* 0x000e300000002600 */
[----:B------:R-:W0:Y:S08]  /*0050*/  LDC R18, c[0x0][0x364] ;  /* 0x0000d900ff127b82 */ /* 0x000e300000000800 */
[----:B------:R-:W1:Y:S01]  /*0060*/  S2UR UR4, SR_CTAID.X ;  /* 0x00000000000479c3 */ /* 0x000e620000002500 */
[----:B0-----:R-:W-:-:S05]  /*0070*/  IMAD R18, R18, UR5, R11 ;  /* 0x0000000512127c24 */ /* 0x001fca000f8e020b */
[----:B------:R-:W-:Y:S01]  /*0080*/  ISETP.GT.U32.AND P0, PT, R18, 0xff, PT ;  /* 0x000000ff1200780c */ /* 0x000fe20003f04070 */
[----:B-1----:R-:W-:-:S05]  /*0090*/  IMAD R5, R0, UR4, R9 ;  /* 0x0000000400057c24 */ /* 0x002fca000f8e0209 */
[----:B------:R-:W-:-:S13]  /*00a0*/  ISETP.GT.OR P0, PT, R5, 0x3ff, P0 ;  /* 0x000003ff0500780c */ /* 0x000fda0000704670 */
[----:B------:R-:W-:Y:S05]  /*00b0*/  @P0 EXIT ;  /* 0x000000000000094d */ /* 0x000fea0003800000 */
[----:B------:R-:W0:Y:S01]  /*00c0*/  S2UR UR6, SR_CgaCtaId ;  /* 0x00000000000679c3 */ /* 0x000e220000008800 */
[----:B------:R-:W1:Y:S01]  /*00d0*/  LDCU.128 UR12, c[0x0][0x380] ;  /* 0x00007000ff0c77ac */ /* 0x000e620008000c00 */
[----:B------:R-:W-:-:S04]  /*00e0*/  IMAD.WIDE.U32 R2, R11, 0x4, RZ ;  /* 0x000000040b027825 */ /* 0x000fc800078e00ff */
[----:B------:R-:W-:Y:S01]  /*00f0*/  HFMA2 R23, -RZ, RZ, 0, 0 ;  /* 0x00000000ff177431 */ /* 0x000fe200000001ff */
[----:B------:R-:W-:Y:S01]  /*0100*/  UMOV UR4, 0x400 ;  /* 0x0000040000047882 */ /* 0x000fe20000000000 */
[----:B------:R-:W-:Y:S01]  /*0110*/  IMAD.WIDE.U32 R18, R18, 0x4, RZ ;  /* 0x0000000412127825 */ /* 0x000fe200078e00ff */
[----:B------:R-:W-:Y:S01]  /*0120*/  UIADD3 UR5, UPT, UPT, UR4, 0x400, URZ ;  /* 0x0000040004057890 */ /* 0x000fe2000fffe0ff */
[----:B------:R-:W2:Y:S02]  /*0130*/  LDCU.64 UR8, c[0x0][0x358] ;  /* 0x00006b00ff0877ac */ /* 0x000ea40008000a00 */
[----:B------:R-:W-:-:S04]  /*0140*/  IMAD.WIDE R2, R5, 0x800, R2 ;  /* 0x0000080005027825 */ /* 0x000fc800078e0202 */
[----:B------:R-:W-:Y:S01]  /*0150*/  IMAD.WIDE.U32 R6, R9, 0x400, R18 ;  /* 0x0000040009067825 */ /* 0x000fe200078e0012 */
[----:B-1----:R-:W-:Y:S02]  /*0160*/  IADD3 R16, P0, PT, R2, UR12, RZ ;  /* 0x0000000c02107c10 */ /* 0x002fe4000ff1e0ff */
[----:B------:R-:W-:Y:S02]  /*0170*/  IADD3 R6, P2, PT, R6, UR14, RZ ;  /* 0x0000000e06067c10 */ /* 0x000fe4000ff5e0ff */
[----:B------:R-:W-:Y:S01]  /*0180*/  IADD3 R16, P1, PT, R16, 0x40, RZ ;  /* 0x0000004010107810 */ /* 0x000fe20007f3e0ff */
[----:B0-----:R-:W-:Y:S01]  /*0190*/  ULEA UR4, UR6, UR4, 0x18 ;  /* 0x0000000406047291 */ /* 0x001fe2000f8ec0ff */
[----:B------:R-:W-:Y:S01]  /*01a0*/  IADD3 R6, P3, PT, R6, 0x4000, RZ ;  /* 0x0000400006067810 */ /* 0x000fe20007f7e0ff */
[----:B------:R-:W-:Y:S01]  /*01b0*/  ULEA UR5, UR6, UR5, 0x18 ;  /* 0x0000000506057291 */ /* 0x000fe2000f8ec0ff */
[----:B------:R-:W-:Y:S02]  /*01c0*/  IADD3.X R17, PT, PT, RZ, UR13, R3, P1, P0 ;  /* 0x0000000dff117c10 */ /* 0x000fe40008fe0403 */
[----:B------:R-:W-:-:S02]  /*01d0*/  IADD3.X R7, PT, PT, RZ, UR15, R7, P3, P2 ;  /* 0x0000000fff077c10 */ /* 0x000fc40009fe4407 */
[----:B------:R-:W-:Y:S01]  /*01e0*/  LEA R0, R9, UR4, 0x6 ;  /* 0x0000000409007c11 */ /* 0x000fe2000f8e30ff */
[----:B------:R-:W-:Y:S01]  /*01f0*/  UMOV UR4, URZ ;  /* 0x000000ff00047c82 */ /* 0x000fe20008000000 */
[C---:B------:R-:W-:Y:S02]  /*0200*/  LEA R2, R11.reuse, UR5, 0x2 ;  /* 0x000000050b027c11 */ /* 0x040fe4000f8e10ff */
[----:B------:R-:W-:Y:S02]  /*0210*/  LEA R4, R11, R0, 0x2 ;  /* 0x000000000b047211 */ /* 0x000fe400078e10ff */
[----:B--2---:R-:W-:-:S07]  /*0220*/  LEA R3, R9, R2, 0x6 ;  /* 0x0000000209037211 */ /* 0x004fce00078e30ff */
.L_x_0:
[----:B------:R-:W2:Y:S04]  /*0230*/  LDG.E R25, desc[UR8][R16.64+-0x40] ;  /* 0xffffc00810197981 */ /* 0x000ea8000c1e1900 */
[----:B------:R-:W3:Y:S04]  /*0240*/  LDG.E R24, desc[UR8][R6.64+-0x4000] ;  /* 0xffc0000806187981 */ /* 0x000ee8000c1e1900 */
[----:B--2---:R-:W-:Y:S04]  /*0250*/  STS [R4], R25 ;  /* 0x0000001904007388 */ /* 0x004fe80000000800 */
[----:B---3--:R-:W-:Y:S01]  /*0260*/  STS [R3], R24 ;  /* 0x0000001803007388 */ /* 0x008fe20000000800 */
[----:B------:R-:W-:Y:S06]  /*0270*/  BAR.SYNC.DEFER_BLOCKING 0x0 ;  /* 0x0000000000007b1d */ /* 0x000fec0000010000 */
[----:B------:R-:W-:Y:S04]  /*0280*/  LDS R20, [R2] ;  /* 0x0000000002147984 */ /* 0x000fe80000000800 */
[----:B------:R-:W0:Y:S04]  /*0290*/  LDS.128 R12, [R0] ;  /* 0x00000000000c7984 */ /* 0x000e280000000c00 */
[----:B------:R-:W1:Y:S04]  /*02a0*/  LDS R27, [R2+0x40] ;  /* 0x00004000021b7984 */ /* 0x000e680000000800 */
[----:B------:R-:W2:Y:S04]  /*02b0*/  LDS R26, [R2+0x80] ;  /* 0x00008000021a7984 */ /* 0x000ea80000000800 */
[----:B------:R-:W3:Y:S04]  /*02c0*/  LDS R22, [R2+0xc0] ;  /* 0x0000c00002167984 */ /* 0x000ee80000000800 */
[----:B------:R-:W-:Y:S04]  /*02d0*/  LDS R21, [R2+0x100] ;  /* 0x0001000002157984 */ /* 0x000fe80000000800 */
[----:B------:R-:W4:Y:S04]  /*02e0*/  LDS.128 R8, [R0+0x10] ;  /* 0x0000100000087984 */ /* 0x000f280000000c00 */
[----:B------:R-:W-:Y:S04]  /*02f0*/  LDS R24, [R2+0x1c0] ;  /* 0x0001c00002187984 */ /* 0x000fe80000000800 */
[----:B------:R-:W-:Y:S01]  /*0300*/  LDS R25, [R2+0x200] ;  /* 0x0002000002197984 */ /* 0x000fe20000000800 */
[----:B0-----:R-:W-:-:S03]  /*0310*/  FFMA R12, R12, R20, R23 ;  /* 0x000000140c0c7223 */ /* 0x001fc60000000017 */
[----:B------:R-:W0:Y:S01]  /*0320*/  LDS R20, [R2+0x140] ;  /* 0x0001400002147984 */ /* 0x000e220000000800 */
[----:B-1----:R-:W-:-:S03]  /*0330*/  FFMA R13, R27, R13, R12 ;  /* 0x0000000d1b0d7223 */ /* 0x002fc6000000000c */
[----:B------:R-:W1:Y:S01]  /*0340*/  LDS R23, [R2+0x180] ;  /* 0x0001800002177984 */ /* 0x000e620000000800 */
[----:B--2---:R-:W-:-:S03]  /*0350*/  FFMA R13, R26, R14, R13 ;  /* 0x0000000e1a0d7223 */ /* 0x004fc6000000000d */
[----:B------:R-:W-:Y:S01]  /*0360*/  LDS R26, [R2+0x3c0] ;  /* 0x0003c000021a7984 */ /* 0x000fe20000000800 */
[----:B---3--:R-:W-:-:S03]  /*0370*/  FFMA R27, R22, R15, R13 ;  /* 0x0000000f161b7223 */ /* 0x008fc6000000000d */
[----:B------:R-:W2:Y:S04]  /*0380*/  LDS.128 R12, [R0+0x20] ;  /* 0x00002000000c7984 */ /* 0x000ea80000000c00 */
[----:B------:R-:W3:Y:S01]  /*0390*/  LDS R22, [R2+0x240] ;  /* 0x0002400002167984 */ /* 0x000ee20000000800 */
[----:B----4-:R-:W-:-:S04]  /*03a0*/  FFMA R21, R8, R21, R27 ;  /* 0x0000001508157223 */ /* 0x010fc8000000001b */
[----:B0-----:R-:W-:-:S04]  /*03b0*/  FFMA R20, R20, R9, R21 ;  /* 0x0000000914147223 */ /* 0x001fc80000000015 */
[----:B-1----:R-:W-:Y:S02]  /*03c0*/  FFMA R23, R23, R10, R20 ;  /* 0x0000000a17177223 */ /* 0x002fe40000000014 */
[----:B------:R-:W-:Y:S02]  /*03d0*/  LDS R20, [R2+0x340] ;  /* 0x0003400002147984 */ /* 0x000fe40000000800 */
[----:B------:R-:W-:Y:S02]  /*03e0*/  FFMA R11, R24, R11, R23 ;  /* 0x0000000b180b7223 */ /* 0x000fe40000000017 */
[----:B------:R-:W0:Y:S02]  /*03f0*/  LDS R24, [R2+0x280] ;  /* 0x0002800002187984 */ /* 0x000e240000000800 */
[----:B--2---:R-:W-:Y:S02]  /*0400*/  FFMA R11, R12, R25, R11 ;  /* 0x000000190c0b7223 */ /* 0x004fe4000000000b */
[----:B------:R-:W1:Y:S02]  /*0410*/  LDS R12, [R2+0x2c0] ;  /* 0x0002c000020c7984 */ /* 0x000e640000000800 */
[----:B---3--:R-:W-:-:S02]  /*0420*/  FFMA R13, R22, R13, R11 ;  /* 0x0000000d160d7223 */ /* 0x008fc4000000000b */
[----:B------:R-:W-:Y:S04]  /*0430*/  LDS R25, [R2+0x300] ;  /* 0x0003000002197984 */ /* 0x000fe80000000800 */
[----:B------:R-:W-:Y:S04]  /*0440*/  LDS R23, [R2+0x380] ;  /* 0x0003800002177984 */ /* 0x000fe80000000800 */
[----:B------:R-:W2:Y:S01]  /*0450*/  LDS.128 R8, [R0+0x30] ;  /* 0x0000300000087984 */ /* 0x000ea20000000c00 */
[----:B------:R-:W-:Y:S06]  /*0460*/  BAR.SYNC.DEFER_BLOCKING 0x0 ;  /* 0x0000000000007b1d */ /* 0x000fec0000010000 */
[----:B------:R3:W4:Y:S04]  /*0470*/  LDG.E R29, desc[UR8][R16.64] ;  /* 0x00000008101d7981 */ /* 0x000728000c1e1900 */
[----:B------:R5:W4:Y:S01]  /*0480*/  LDG.E R28, desc[UR8][R6.64] ;  /* 0x00000008061c7981 */ /* 0x000b22000c1e1900 */
[----:B0-----:R-:W-:Y:S01]  /*0490*/  FFMA R13, R24, R14, R13 ;  /* 0x0000000e180d7223 */ /* 0x001fe2000000000d */
[----:B------:R-:W-:-:S03]  /*04a0*/  UIADD3 UR4, UPT, UPT, UR4, 0x2, URZ ;  /* 0x0000000204047890 */ /* 0x000fc6000fffe0ff */
[----:B-1----:R-:W-:Y:S01]  /*04b0*/  FFMA R27, R12, R15, R13 ;  /* 0x0000000f0c1b7223 */ /* 0x002fe2000000000d */
[----:B------:R-:W-:Y:S01]  /*04c0*/  UISETP.NE.AND UP0, UPT, UR4, 0x20, UPT ;  /* 0x000000200400788c */ /* 0x000fe2000bf05270 */
[----:B---3--:R-:W-:Y:S02]  /*04d0*/  IADD3 R16, P0, PT, R16, 0x80, RZ ;  /* 0x0000008010107810 */ /* 0x008fe40007f1e0ff */
[----:B--2---:R-:W-:Y:S01]  /*04e0*/  FFMA R27, R8, R25, R27 ;  /* 0x00000019081b7223 */ /* 0x004fe2000000001b */
[----:B-----5:R-:W-:Y:S02]  /*04f0*/  IADD3 R6, P1, PT, R6, 0x8000, RZ ;  /* 0x0000800006067810 */ /* 0x020fe40007f3e0ff */
[----:B------:R-:W-:Y:S01]  /*0500*/  IADD3.X R17, PT, PT, RZ, R17, RZ, P0, !PT ;  /* 0x00000011ff117210 */ /* 0x000fe200007fe4ff */
[----:B------:R-:W-:Y:S01]  /*0510*/  FFMA R20, R20, R9, R27 ;  /* 0x0000000914147223 */ /* 0x000fe2000000001b */
[----:B------:R-:W-:-:S03]  /*0520*/  IADD3.X R7, PT, PT, RZ, R7, RZ, P1, !PT ;  /* 0x00000007ff077210 */ /* 0x000fc60000ffe4ff */
[----:B------:R-:W-:-:S04]  /*0530*/  FFMA R23, R23, R10, R20 ;  /* 0x0000000a17177223 */ /* 0x000fc80000000014 */
[----:B------:R-:W-:Y:S01]  /*0540*/  FFMA R27, R26, R11, R23 ;  /* 0x0000000b1a1b7223 */ /* 0x000fe20000000017 */
[----:B----4-:R-:W-:Y:S04]  /*0550*/  STS [R4], R29 ;  /* 0x0000001d04007388 */ /* 0x010fe80000000800 */
[----:B------:R-:W-:Y:S01]  /*0560*/  STS [R3], R28 ;  /* 0x0000001c03007388 */ /* 0x000fe20000000800 */
        /* <DEDUP_REMOVED lines=8> */
[----:B------:R-:W5:Y:S01]  /*05f0*/  LDS R20, [R2+0x140] ;  /* 0x0001400002147984 */ /* 0x000f620000000800 */
[----:B0-----:R-:W-:-:S03]  /*0600*/  FFMA R27, R12, R21, R27 ;  /* 0x000000150c1b7223 */ /* 0x001fc6000000001b */
[----:B------:R-:W0:Y:S01]  /*0610*/  LDS R21, [R2+0x180] ;  /* 0x0001800002157984 */ /* 0x000e220000000800 */
[----:B-1----:R-:W-:-:S03]  /*0620*/  FFMA R12, R24, R13, R27 ;  /* 0x0000000d180c7223 */ /* 0x002fc6000000001b */
[----:B------:R-:W1:Y:S01]  /*0630*/  LDS R24, [R2+0x1c0] ;  /* 0x0001c00002187984 */ /* 0x000e620000000800 */
[----:B--2---:R-:W-:-:S04]  /*0640*/  FFMA R25, R25, R14, R12 ;  /* 0x0000000e19197223 */ /* 0x004fc8000000000c */
[----:B---3--:R-:W-:Y:S02]  /*0650*/  FFMA R27, R22, R15, R25 ;  /* 0x0000000f161b7223 */ /* 0x008fe40000000019 */
[----:B------:R-:W-:Y:S04]  /*0660*/  LDS R25, [R2+0x200] ;  /* 0x0002000002197984 */ /* 0x000fe80000000800 */
[----:B------:R-:W2:Y:S01]  /*0670*/  LDS.128 R12, [R0+0x20] ;  /* 0x00002000000c7984 */ /* 0x000ea20000000c00 */
[----:B----4-:R-:W-:-:S03]  /*0680*/  FFMA R23, R8, R23, R27 ;  /* 0x0000001708177223 */ /* 0x010fc6000000001b */
[----:B------:R-:W3:Y:S01]  /*0690*/  LDS R22, [R2+0x240] ;  /* 0x0002400002167984 */ /* 0x000ee20000000800 */
[----:B-----5:R-:W-:-:S03]  /*06a0*/  FFMA R20, R20, R9, R23 ;  /* 0x0000000914147223 */ /* 0x020fc60000000017 */
[----:B------:R-:W4:Y:S01]  /*06b0*/  LDS R23, [R2+0x280] ;  /* 0x0002800002177984 */ /* 0x000f220000000800 */
[----:B0-----:R-:W-:-:S03]  /*06c0*/  FFMA R21, R21, R10, R20 ;  /* 0x0000000a15157223 */ /* 0x001fc60000000014 */
[----:B------:R-:W0:Y:S01]  /*06d0*/  LDS R20, [R2+0x2c0] ;  /* 0x0002c00002147984 */ /* 0x000e220000000800 */
[----:B-1----:R-:W-:-:S03]  /*06e0*/  FFMA R27, R24, R11, R21 ;  /* 0x0000000b181b7223 */ /* 0x002fc60000000015 */
[----:B------:R-:W-:Y:S04]  /*06f0*/  LDS R21, [R2+0x300] ;  /* 0x0003000002157984 */ /* 0x000fe80000000800 */
[----:B------:R-:W1:Y:S04]  /*0700*/  LDS.128 R8, [R0+0x30] ;  /* 0x0000300000087984 */ /* 0x000e680000000c00 */
[----:B------:R-:W5:Y:S01]  /*0710*/  LDS R24, [R2+0x340] ;  /* 0x0003400002187984 */ /* 0x000f620000000800 */
[----:B--2---:R-:W-:-:S03]  /*0720*/  FFMA R27, R12, R25, R27 ;  /* 0x000000190c1b7223 */ /* 0x004fc6000000001b */
[----:B------:R-:W2:Y:S01]  /*0730*/  LDS R25, [R2+0x380] ;  /* 0x0003800002197984 */ /* 0x000ea20000000800 */
[----:B---3--:R-:W-:-:S03]  /*0740*/  FFMA R22, R22, R13, R27 ;  /* 0x0000000d16167223 */ /* 0x008fc6000000001b */
[----:B------:R-:W3:Y:S01]  /*0750*/  LDS R12, [R2+0x3c0] ;  /* 0x0003c000020c7984 */ /* 0x000ee20000000800 */
[----:B----4-:R-:W-:-:S04]  /*0760*/  FFMA R23, R23, R14, R22 ;  /* 0x0000000e17177223 */ /* 0x010fc80000000016 */
[----:B0-----:R-:W-:-:S04]  /*0770*/  FFMA R15, R20, R15, R23 ;  /* 0x0000000f140f7223 */ /* 0x001fc80000000017 */
[----:B-1----:R-:W-:-:S04]  /*0780*/  FFMA R15, R8, R21, R15 ;  /* 0x00000015080f7223 */ /* 0x002fc8000000000f */
[----:B-----5:R-:W-:-:S04]  /*0790*/  FFMA R24, R24, R9, R15 ;  /* 0x0000000918187223 */ /* 0x020fc8000000000f */
[----:B--2---:R-:W-:-:S04]  /*07a0*/  FFMA R25, R25, R10, R24 ;  /* 0x0000000a19197223 */ /* 0x004fc80000000018 */
[----:B---3--:R-:W-:Y:S01]  /*07b0*/  FFMA R23, R12, R11, R25 ;  /* 0x0000000b0c177223 */ /* 0x008fe20000000019 */
[----:B------:R-:W-:Y:S06]  /*07c0*/  BAR.SYNC.DEFER_BLOCKING 0x0 ;  /* 0x0000000000007b1d */ /* 0x000fec0000010000 */
[----:B------:R-:W-:Y:S05]  /*07d0*/  BRA.U UP0, `(.L_x_0) ;  /* 0xfffffff900947547 */ /* 0x000fea000b83ffff */
[----:B------:R-:W0:Y:S02]  /*07e0*/  LDC.64 R2, c[0x0][0x390] ;  /* 0x0000e400ff027b82 */ /* 0x000e240000000a00 */
[----:B0-----:R-:W-:-:S03]  /*07f0*/  IMAD.WIDE R2, R5, 0x400, R2 ;  /* 0x0000040005027825 */ /* 0x001fc600078e0202 */
[----:B------:R-:W-:-:S04]  /*0800*/  IADD3 R2, P0, PT, R18, R2, RZ ;  /* 0x0000000212027210 */ /* 0x000fc80007f1e0ff */
[----:B------:R-:W-:-:S05]  /*0810*/  IADD3.X R3, PT, PT, R19, R3, RZ, P0, !PT ;  /* 0x0000000313037210 */ /* 0x000fca00007fe4ff */
[----:B------:R-:W-:Y:S01]  /*0820*/  STG.E desc[UR8][R2.64], R23 ;  /* 0x0000001702007986 */ /* 0x000fe2000c101908 */
[----:B------:R-:W-:Y:S05]  /*0830*/  EXIT ;  /* 0x000000000000794d */ /* 0x000fea0003800000 */
.L_x_1:
[----:B------:R-:W-:-:S00]  /*0840*/  BRA `(.L_x_1) ;  /* 0xfffffffc00fc7947 */ /* 0x000fc0000383ffff */
[----:B------:R-:W-:-:S00]  /*0850*/  NOP ;  /* 0x0000000000007918 */ /* 0x000fc00000000000 */
        /* <DEDUP_REMOVED lines=10> */
.L_x_2:


//--------------------- .nv.shared._Z8mmSharedPA512_fPA256_fS2_ --------------------------
	.section	.nv.shared._Z8mmSharedPA512_fPA256_fS2_,"aw",@nobits
	.sectionflags	@""
	.align	4
.nv.shared._Z8mmSharedPA512_fPA256_fS2_:
	.zero		3072


//--------------------- .nv.shared.reserved.0     --------------------------
	.section	.nv.shared.reserved.0,"aw",@nobits
	.weak		__nv_reservedSMEM_offset_0_alias
	.size		__nv_reservedSMEM_offset_0_alias, 0, 64
	.other		__nv_reservedSMEM_offset_0_alias,@"STO_CUDA_RESERVED_SHARED STV_DEFAULT"
__nv_reservedSMEM_offset_0_alias:
	.zero		0
	.zero		64


//--------------------- .nv.constant0._Z8mmSharedPA512_fPA256_fS2_ --------------------------
	.section	.nv.constant0._Z8mmSharedPA512_fPA256_fS2_,"a",@progbits
	.sectionflags	@""
	.align	4
.nv.constant0._Z8mmSharedPA512_fPA256_fS2_:
	.zero		920


//--------------------- SYMBOLS --------------------------

	.type		.nv.reservedSmem.offset0,@object
	.size		.nv.reservedSmem.offset0,0x4
	.type		.nv.reservedSmem.cap,@object
	.size		.nv.reservedSmem.cap,0x4
